//
// Generated by NVIDIA NVVM Compiler
//
// Compiler Build ID: CL-36424714
// Cuda compilation tools, release 13.0, V13.0.88
// Based on NVVM 20.0.0
//

.version 9.0
.target sm_100
.address_size 64

	// .globl	_Z8distanceP7Point3DS0_Pf

.visible .entry _Z8distanceP7Point3DS0_Pf(
	.param .u64 .ptr .align 1 _Z8distanceP7Point3DS0_Pf_param_0,
	.param .u64 .ptr .align 1 _Z8distanceP7Point3DS0_Pf_param_1,
	.param .u64 .ptr .align 1 _Z8distanceP7Point3DS0_Pf_param_2
)
{
	.reg .b32 	%f<14>;
	.reg .b64 	%rd<7>;

	ld.param.u64 	%rd1, [_Z8distanceP7Point3DS0_Pf_param_0];
	ld.param.u64 	%rd2, [_Z8distanceP7Point3DS0_Pf_param_1];
	ld.param.u64 	%rd3, [_Z8distanceP7Point3DS0_Pf_param_2];
	cvta.to.global.u64 	%rd4, %rd3;
	cvta.to.global.u64 	%rd5, %rd2;
	cvta.to.global.u64 	%rd6, %rd1;
	ld.global.f32 	%f1, [%rd6];
	ld.global.f32 	%f2, [%rd5];
	sub.f32 	%f3, %f1, %f2;
	ld.global.f32 	%f4, [%rd6+4];
	ld.global.f32 	%f5, [%rd5+4];
	sub.f32 	%f6, %f4, %f5;
	ld.global.f32 	%f7, [%rd6+8];
	ld.global.f32 	%f8, [%rd5+8];
	sub.f32 	%f9, %f7, %f8;
	mul.f32 	%f10, %f6, %f6;
	fma.rn.f32 	%f11, %f3, %f3, %f10;
	fma.rn.f32 	%f12, %f9, %f9, %f11;
	sqrt.rn.f32 	%f13, %f12;
	st.global.f32 	[%rd4], %f13;
	ret;

}


// ===== COMPILED SASS (sm_100) =====

	.target	sm_100

	.elftype	@"ET_EXEC"


//--------------------- .note.nv.tkinfo           --------------------------
	.section	.note.nv.tkinfo,"",@"SHT_NOTE"
	.sectionflags	@"SHF_NOTE_NV_TKINFO"
	.tkinfo
        /*0018*/ 	.word	0x00000002
        /*0030*/ 	.string	""
        /*0030*/ 	.string	"ptxas"
        /*0030*/ 	.string	"Cuda compilation tools, release 13.0, V13.0.88"
        /*0030*/ 	.string	"Build cuda_13.0.r13.0/compiler.36424714_0"
        /*0030*/ 	.string	"-arch sm_100 -m 64 "



//--------------------- .note.nv.cuinfo           --------------------------
	.section	.note.nv.cuinfo,"",@"SHT_NOTE"
	.sectionflags	@"SHF_NOTE_NV_CUINFO"
        /*0018*/ 	.short	0x0002
        /*001a*/ 	.short	0x0064
        /*001c*/ 	.short	0x0082
	.zero		2


//--------------------- .nv.info                  --------------------------
	.section	.nv.info,"",@"SHT_CUDA_INFO"
	.align	4


	//----- nvinfo : EIATTR_REGCOUNT
	.align		4
        /*0000*/ 	.byte	0x04, 0x2f
        /*0002*/ 	.short	(.L_1 - .L_0)
	.align		4
.L_0:
        /*0004*/ 	.word	index@(_Z8distanceP7Point3DS0_Pf)
        /*0008*/ 	.word	0x0000000e


	//----- nvinfo : EIATTR_FRAME_SIZE
	.align		4
.L_1:
        /*000c*/ 	.byte	0x04, 0x11
        /*000e*/ 	.short	(.L_3 - .L_2)
	.align		4
.L_2:
        /*0010*/ 	.word	index@($__internal_0_$__cuda_sm20_sqrt_rn_f32_slowpath)
        /*0014*/ 	.word	0x00000000


	//----- nvinfo : EIATTR_FRAME_SIZE
	.align		4
.L_3:
        /*0018*/ 	.byte	0x04, 0x11
        /*001a*/ 	.short	(.L_5 - .L_4)
	.align		4
.L_4:
        /*001c*/ 	.word	index@(_Z8distanceP7Point3DS0_Pf)
        /*0020*/ 	.word	0x00000000


	//----- nvinfo : EIATTR_MIN_STACK_SIZE
	.align		4
.L_5:
        /*0024*/ 	.byte	0x04, 0x12
        /*0026*/ 	.short	(.L_7 - .L_6)
	.align		4
.L_6:
        /*0028*/ 	.word	index@(_Z8distanceP7Point3DS0_Pf)
        /*002c*/ 	.word	0x00000000
.L_7:


//--------------------- .nv.compat                --------------------------
	.section	.nv.compat,"",@"SHT_CUDA_COMPAT_INFO"
	.align	4
        /*0000*/ 	.byte	0x02, 0x09, 0x00, 0x00, 0x02, 0x02, 0x01, 0x00, 0x02, 0x05, 0x05, 0x00, 0x03, 0x07, 0x01, 0x01
        /*0010*/ 	.byte	0x02, 0x03, 0x00, 0x00, 0x02, 0x06, 0x01, 0x00, 0x04, 0x0b, 0x08, 0x00, 0x01, 0x00, 0x00, 0x00
        /*0020*/ 	.byte	0x00, 0x00, 0x00, 0x00


//--------------------- .nv.info._Z8distanceP7Point3DS0_Pf --------------------------
	.section	.nv.info._Z8distanceP7Point3DS0_Pf,"",@"SHT_CUDA_INFO"
	.sectionflags	@""
	.align	4


	//----- nvinfo : EIATTR_CUDA_API_VERSION
	.align		4
        /*0000*/ 	.byte	0x04, 0x37
        /*0002*/ 	.short	(.L_9 - .L_8)
.L_8:
        /*0004*/ 	.word	0x00000082


	//----- nvinfo : EIATTR_KPARAM_INFO
	.align		4
.L_9:
        /*0008*/ 	.byte	0x04, 0x17
        /*000a*/ 	.short	(.L_11 - .L_10)
.L_10:
        /*000c*/ 	.word	0x00000000
        /*0010*/ 	.short	0x0002
        /*0012*/ 	.short	0x0010
        /*0014*/ 	.byte	0x00, 0xf5, 0x21, 0x00


	//----- nvinfo : EIATTR_KPARAM_INFO
	.align		4
.L_11:
        /*0018*/ 	.byte	0x04, 0x17
        /*001a*/ 	.short	(.L_13 - .L_12)
.L_12:
        /*001c*/ 	.word	0x00000000
        /*0020*/ 	.short	0x0001
        /*0022*/ 	.short	0x0008
        /*0024*/ 	.byte	0x00, 0xf5, 0x21, 0x00


	//----- nvinfo : EIATTR_KPARAM_INFO
	.align		4
.L_13:
        /*0028*/ 	.byte	0x04, 0x17
        /*002a*/ 	.short	(.L_15 - .L_14)
.L_14:
        /*002c*/ 	.word	0x00000000
        /*0030*/ 	.short	0x0000
        /*0032*/ 	.short	0x0000
        /*0034*/ 	.byte	0x00, 0xf5, 0x21, 0x00


	//----- nvinfo : EIATTR_SPARSE_MMA_MASK
	.align		4
.L_15:
        /*0038*/ 	.byte	0x03, 0x50
        /*003a*/ 	.short	0x0000


	//----- nvinfo : EIATTR_MAXREG_COUNT
	.align		4
        /*003c*/ 	.byte	0x03, 0x1b
        /*003e*/ 	.short	0x00ff


	//----- nvinfo : EIATTR_MERCURY_ISA_VERSION
	.align		4
        /*0040*/ 	.byte	0x03, 0x5f
        /*0042*/ 	.short	0x0101


	//----- nvinfo : EIATTR_VRC_CTA_INIT_COUNT
	.align		4
        /*0044*/ 	.byte	0x02, 0x4a
	.zero		1
	.zero		1


	//----- nvinfo : EIATTR_EXIT_INSTR_OFFSETS
	.align		4
        /*0048*/ 	.byte	0x04, 0x1c
        /*004a*/ 	.short	(.L_17 - .L_16)


	//   ....[0]....
.L_16:
        /*004c*/ 	.word	0x000001d0


	//----- nvinfo : EIATTR_CRS_STACK_SIZE
	.align		4
.L_17:
        /*0050*/ 	.byte	0x04, 0x1e
        /*0052*/ 	.short	(.L_19 - .L_18)
.L_18:
        /*0054*/ 	.word	0x00000000


	//----- nvinfo : EIATTR_CBANK_PARAM_SIZE
	.align		4
.L_19:
        /*0058*/ 	.byte	0x03, 0x19
        /*005a*/ 	.short	0x0018


	//----- nvinfo : EIATTR_PARAM_CBANK
	.align		4
        /*005c*/ 	.byte	0x04, 0x0a
        /*005e*/ 	.short	(.L_21 - .L_20)
	.align		4
.L_20:
        /*0060*/ 	.word	index@(.nv.constant0._Z8distanceP7Point3DS0_Pf)
        /*0064*/ 	.short	0x0380
        /*0066*/ 	.short	0x0018


	//----- nvinfo : EIATTR_SW_WAR
	.align		4
.L_21:
        /*0068*/ 	.byte	0x04, 0x36
        /*006a*/ 	.short	(.L_23 - .L_22)
.L_22:
        /*006c*/ 	.word	0x00000008
.L_23:


//--------------------- .nv.callgraph             --------------------------
	.section	.nv.callgraph,"",@"SHT_CUDA_CALLGRAPH"
	.align	4
	.sectionentsize	8
	.align		4
        /*0000*/ 	.word	0x00000000
	.align		4
        /*0004*/ 	.word	0xffffffff
	.align		4
        /*0008*/ 	.word	0x00000000
	.align		4
        /*000c*/ 	.word	0xfffffffe
	.align		4
        /*0010*/ 	.word	0x00000000
	.align		4
        /*0014*/ 	.word	0xfffffffd
	.align		4
        /*0018*/ 	.word	0x00000000
	.align		4
        /*001c*/ 	.word	0xfffffffc


//--------------------- .text._Z8distanceP7Point3DS0_Pf --------------------------
	.section	.text._Z8distanceP7Point3DS0_Pf,"ax",@progbits
	.align	128
        .global         _Z8distanceP7Point3DS0_Pf
        .type           _Z8distanceP7Point3DS0_Pf,@function
        .size           _Z8distanceP7Point3DS0_Pf,(.L_x_4 - _Z8distanceP7Point3DS0_Pf)
        .other          _Z8distanceP7Point3DS0_Pf,@"STO_CUDA_ENTRY STV_DEFAULT"
_Z8distanceP7Point3DS0_Pf:
.text._Z8distanceP7Point3DS0_Pf:
[----:B------:R-:W-:Y:S08]  /*0000*/  LDC R1, c[0x0][0x37c] ;  /* 0x0000df00ff017b82 */ /* 0x000ff00000000800 */
[----:B------:R-:W0:Y:S01]  /*0010*/  LDC.64 R2, c[0x0][0x380] ;  /* 0x0000e000ff027b82 */ /* 0x000e220000000a00 */
[----:B------:R-:W0:Y:S07]  /*0020*/  LDCU.64 UR4, c[0x0][0x358] ;  /* 0x00006b00ff0477ac */ /* 0x000e2e0008000a00 */
[----:B------:R-:W1:Y:S01]  /*0030*/  LDC.64 R4, c[0x0][0x388] ;  /* 0x0000e200ff047b82 */ /* 0x000e620000000a00 */
[----:B0-----:R-:W2:Y:S04]  /*0040*/  LDG.E R6, desc[UR4][R2.64+0x4] ;  /* 0x0000040402067981 */ /* 0x001ea8000c1e1900 */
[----:B------:R-:W3:Y:S04]  /*0050*/  LDG.E R0, desc[UR4][R2.64] ;  /* 0x0000000402007981 */ /* 0x000ee8000c1e1900 */
[----:B-1----:R-:W2:Y:S04]  /*0060*/  LDG.E R9, desc[UR4][R4.64+0x4] ;  /* 0x0000040404097981 */ /* 0x002ea8000c1e1900 */
[----:B------:R-:W3:Y:S04]  /*0070*/  LDG.E R7, desc[UR4][R4.64] ;  /* 0x0000000404077981 */ /* 0x000ee8000c1e1900 */
[----:B------:R-:W4:Y:S04]  /*0080*/  LDG.E R8, desc[UR4][R2.64+0x8] ;  /* 0x0000080402087981 */ /* 0x000f28000c1e1900 */
[----:B------:R-:W4:Y:S01]  /*0090*/  LDG.E R11, desc[UR4][R4.64+0x8] ;  /* 0x00000804040b7981 */ /* 0x000f22000c1e1900 */
[----:B--2---:R-:W-:Y:S01]  /*00a0*/  FADD R6, R6, -R9 ;  /* 0x8000000906067221 */ /* 0x004fe20000000000 */
[----:B---3--:R-:W-:-:S03]  /*00b0*/  FADD R0, R0, -R7 ;  /* 0x8000000700007221 */ /* 0x008fc60000000000 */
[----:B------:R-:W-:-:S04]  /*00c0*/  FMUL R7, R6, R6 ;  /* 0x0000000606077220 */ /* 0x000fc80000400000 */
[----:B------:R-:W-:Y:S01]  /*00d0*/  FFMA R7, R0, R0, R7 ;  /* 0x0000000000077223 */ /* 0x000fe20000000007 */
[----:B----4-:R-:W-:-:S04]  /*00e0*/  FADD R8, R8, -R11 ;  /* 0x8000000b08087221 */ /* 0x010fc80000000000 */
[----:B------:R-:W-:-:S05]  /*00f0*/  FFMA R0, R8, R8, R7 ;  /* 0x0000000808007223 */ /* 0x000fca0000000007 */
[----:B------:R-:W-:Y:S01]  /*0100*/  IADD3 R6, PT, PT, R0, -0xd000000, RZ ;  /* 0xf300000000067810 */ /* 0x000fe20007ffe0ff */
[----:B------:R0:W1:Y:S03]  /*0110*/  MUFU.RSQ R7, R0 ;  /* 0x0000000000077308 */ /* 0x0000660000001400 */
[----:B------:R-:W-:-:S13]  /*0120*/  ISETP.GT.U32.AND P0, PT, R6, 0x727fffff, PT ;  /* 0x727fffff0600780c */ /* 0x000fda0003f04070 */
[----:B0-----:R-:W-:Y:S05]  /*0130*/  @!P0 BRA `(.L_x_0) ;  /* 0x00000000000c8947 */ /* 0x001fea0003800000 */
[----:B------:R-:W-:-:S07]  /*0140*/  MOV R4, 0x160 ;  /* 0x0000016000047802 */ /* 0x000fce0000000f00 */
[----:B-1----:R-:W-:Y:S05]  /*0150*/  CALL.REL.NOINC `($__internal_0_$__cuda_sm20_sqrt_rn_f32_slowpath) ;  /* 0x0000000000207944 */ /* 0x002fea0003c00000 */
[----:B------:R-:W-:Y:S05]  /*0160*/  BRA `(.L_x_1) ;  /* 0x0000000000107947 */ /* 0x000fea0003800000 */
.L_x_0:
[----:B-1----:R-:W-:Y:S01]  /*0170*/  FMUL.FTZ R5, R0, R7 ;  /* 0x0000000700057220 */ /* 0x002fe20000410000 */
[----:B------:R-:W-:-:S03]  /*0180*/  FMUL.FTZ R7, R7, 0.5 ;  /* 0x3f00000007077820 */ /* 0x000fc60000410000 */
[----:B------:R-:W-:-:S04]  /*0190*/  FFMA R0, -R5, R5, R0 ;  /* 0x0000000505007223 */ /* 0x000fc80000000100 */
[----:B------:R-:W-:-:S07]  /*01a0*/  FFMA R5, R0, R7, R5 ;  /* 0x0000000700057223 */ /* 0x000fce0000000005 */
.L_x_1:
[----:B------:R-:W0:Y:S02]  /*01b0*/  LDC.64 R2, c[0x0][0x390] ;  /* 0x0000e400ff027b82 */ /* 0x000e240000000a00 */
[----:B0-----:R-:W-:Y:S01]  /*01c0*/  STG.E desc[UR4][R2.64], R5 ;  /* 0x0000000502007986 */ /* 0x001fe2000c101904 */
[----:B------:R-:W-:Y:S05]  /*01d0*/  EXIT ;  /* 0x000000000000794d */ /* 0x000fea0003800000 */
        .weak           $__internal_0_$__cuda_sm20_sqrt_rn_f32_slowpath
        .type           $__internal_0_$__cuda_sm20_sqrt_rn_f32_slowpath,@function
        .size           $__internal_0_$__cuda_sm20_sqrt_rn_f32_slowpath,(.L_x_4 - $__internal_0_$__cuda_sm20_sqrt_rn_f32_slowpath)
$__internal_0_$__cuda_sm20_sqrt_rn_f32_slowpath:
[----:B------:R-:W-:-:S13]  /*01e0*/  LOP3.LUT P0, RZ, R0, 0x7fffffff, RZ, 0xc0, !PT ;  /* 0x7fffffff00ff7812 */ /* 0x000fda000780c0ff */
[----:B------:R-:W-:Y:S01]  /*01f0*/  @!P0 MOV R2, R0 ;  /* 0x0000000000028202 */ /* 0x000fe20000000f00 */
[----:B------:R-:W-:Y:S06]  /*0200*/  @!P0 BRA `(.L_x_2) ;  /* 0x0000000000448947 */ /* 0x000fec0003800000 */
[----:B------:R-:W-:-:S13]  /*0210*/  FSETP.GEU.FTZ.AND P0, PT, R0, RZ, PT ;  /* 0x000000ff0000720b */ /* 0x000fda0003f1e000 */
[----:B------:R-:W-:Y:S01]  /*0220*/  @!P0 MOV R2, 0x7fffffff ;  /* 0x7fffffff00028802 */ /* 0x000fe20000000f00 */
[----:B------:R-:W-:Y:S06]  /*0230*/  @!P0 BRA `(.L_x_2) ;  /* 0x0000000000388947 */ /* 0x000fec0003800000 */
[----:B------:R-:W-:-:S13]  /*0240*/  FSETP.GTU.FTZ.AND P0, PT, |R0|, +INF , PT ;  /* 0x7f8000000000780b */ /* 0x000fda0003f1c200 */
[----:B------:R-:W-:Y:S01]  /*0250*/  @P0 FADD.FTZ R2, R0, 1 ;  /* 0x3f80000000020421 */ /* 0x000fe20000010000 */
[----:B------:R-:W-:Y:S06]  /*0260*/  @P0 BRA `(.L_x_2) ;  /* 0x00000000002c0947 */ /* 0x000fec0003800000 */
[----:B------:R-:W-:-:S13]  /*0270*/  FSETP.NEU.FTZ.AND P0, PT, |R0|, +INF , PT ;  /* 0x7f8000000000780b */ /* 0x000fda0003f1d200 */
[----:B------:R-:W-:Y:S01]  /*0280*/  @!P0 MOV R2, R0 ;  /* 0x0000000000028202 */ /* 0x000fe20000000f00 */
[----:B------:R-:W-:Y:S06]  /*0290*/  @!P0 BRA `(.L_x_2) ;  /* 0x0000000000208947 */ /* 0x000fec0003800000 */
[----:B------:R-:W-:-:S04]  /*02a0*/  FFMA R0, R0, 1.84467440737095516160e+19, RZ ;  /* 0x5f80000000007823 */ /* 0x000fc800000000ff */
[----:B------:R-:W0:Y:S02]  /*02b0*/  MUFU.RSQ R3, R0 ;  /* 0x0000000000037308 */ /* 0x000e240000001400 */
[----:B0-----:R-:W-:Y:S01]  /*02c0*/  FMUL.FTZ R5, R0, R3 ;  /* 0x0000000300057220 */ /* 0x001fe20000410000 */
[----:B------:R-:W-:-:S03]  /*02d0*/  FMUL.FTZ R3, R3, 0.5 ;  /* 0x3f00000003037820 */ /* 0x000fc60000410000 */
[----:B------:R-:W-:-:S04]  /*02e0*/  FADD.FTZ R2, -R5, -RZ ;  /* 0x800000ff05027221 */ /* 0x000fc80000010100 */
[----:B------:R-:W-:-:S04]  /*02f0*/  FFMA R2, R5, R2, R0 ;  /* 0x0000000205027223 */ /* 0x000fc80000000000 */
[----:B------:R-:W-:-:S04]  /*0300*/  FFMA R2, R2, R3, R5 ;  /* 0x0000000302027223 */ /* 0x000fc80000000005 */
[----:B------:R-:W-:-:S07]  /*0310*/  FMUL.FTZ R2, R2, 2.3283064365386962891e-10 ;  /* 0x2f80000002027820 */ /* 0x000fce0000410000 */
.L_x_2:
[----:B------:R-:W-:Y:S01]  /*0320*/  HFMA2 R3, -RZ, RZ, 0, 0 ;  /* 0x00000000ff037431 */ /* 0x000fe200000001ff */
[----:B------:R-:W-:Y:S02]  /*0330*/  MOV R5, R2 ;  /* 0x0000000200057202 */ /* 0x000fe40000000f00 */
[----:B------:R-:W-:-:S04]  /*0340*/  MOV R2, R4 ;  /* 0x0000000400027202 */ /* 0x000fc80000000f00 */
[----:B------:R-:W-:Y:S05]  /*0350*/  RET.REL.NODEC R2 `(_Z8distanceP7Point3DS0_Pf) ;  /* 0xfffffffc02287950 */ /* 0x000fea0003c3ffff */
.L_x_3:
[----:B------:R-:W-:-:S00]  /*0360*/  BRA `(.L_x_3) ;  /* 0xfffffffc00fc7947 */ /* 0x000fc0000383ffff */
[----:B------:R-:W-:-:S00]  /*0370*/  NOP ;  /* 0x0000000000007918 */ /* 0x000fc00000000000 */
        /* <DEDUP_REMOVED lines=8> */
.L_x_4:


//--------------------- .nv.shared.reserved.0     --------------------------
	.section	.nv.shared.reserved.0,"aw",@nobits
	.weak		__nv_reservedSMEM_offset_0_alias
	.size		__nv_reservedSMEM_offset_0_alias, 0, 64
	.other		__nv_reservedSMEM_offset_0_alias,@"STO_CUDA_RESERVED_SHARED STV_DEFAULT"
__nv_reservedSMEM_offset_0_alias:
	.zero		0
	.zero		64


//--------------------- .nv.constant0._Z8distanceP7Point3DS0_Pf --------------------------
	.section	.nv.constant0._Z8distanceP7Point3DS0_Pf,"a",@progbits
	.sectionflags	@""
	.align	4
.nv.constant0._Z8distanceP7Point3DS0_Pf:
	.zero		920


//--------------------- SYMBOLS --------------------------

	.type		.nv.reservedSmem.offset0,@object
	.size		.nv.reservedSmem.offset0,0x4
